//
// Generated by NVIDIA NVVM Compiler
//
// Compiler Build ID: CL-36424714
// Cuda compilation tools, release 13.0, V13.0.88
// Based on NVVM 20.0.0
//

.version 9.0
.target sm_100
.address_size 64

	// .globl	_Z12saxpy_kernelPfS_S_ii

.visible .entry _Z12saxpy_kernelPfS_S_ii(
	.param .u64 .ptr .align 1 _Z12saxpy_kernelPfS_S_ii_param_0,
	.param .u64 .ptr .align 1 _Z12saxpy_kernelPfS_S_ii_param_1,
	.param .u64 .ptr .align 1 _Z12saxpy_kernelPfS_S_ii_param_2,
	.param .u32 _Z12saxpy_kernelPfS_S_ii_param_3,
	.param .u32 _Z12saxpy_kernelPfS_S_ii_param_4
)
{
	.reg .pred 	%p<3>;
	.reg .b32 	%r<12>;
	.reg .b32 	%f<5>;
	.reg .b64 	%rd<11>;

	ld.param.u64 	%rd4, [_Z12saxpy_kernelPfS_S_ii_param_0];
	ld.param.u64 	%rd5, [_Z12saxpy_kernelPfS_S_ii_param_1];
	ld.param.u64 	%rd6, [_Z12saxpy_kernelPfS_S_ii_param_2];
	ld.param.u32 	%r6, [_Z12saxpy_kernelPfS_S_ii_param_3];
	ld.param.u32 	%r7, [_Z12saxpy_kernelPfS_S_ii_param_4];
	mov.u32 	%r8, %ctaid.x;
	mov.u32 	%r1, %ntid.x;
	mov.u32 	%r9, %tid.x;
	mad.lo.s32 	%r11, %r8, %r1, %r9;
	setp.ge.s32 	%p1, %r11, %r7;
	@%p1 bra 	$L__BB0_3;
	cvt.rn.f32.s32 	%f1, %r6;
	mov.u32 	%r10, %nctaid.x;
	mul.lo.s32 	%r3, %r1, %r10;
	cvta.to.global.u64 	%rd1, %rd5;
	cvta.to.global.u64 	%rd2, %rd6;
	cvta.to.global.u64 	%rd3, %rd4;
$L__BB0_2:
	mul.wide.s32 	%rd7, %r11, 4;
	add.s64 	%rd8, %rd1, %rd7;
	ld.global.f32 	%f2, [%rd8];
	add.s64 	%rd9, %rd2, %rd7;
	ld.global.f32 	%f3, [%rd9];
	fma.rn.f32 	%f4, %f2, %f1, %f3;
	add.s64 	%rd10, %rd3, %rd7;
	st.global.f32 	[%rd10], %f4;
	add.s32 	%r11, %r11, %r3;
	setp.lt.s32 	%p2, %r11, %r7;
	@%p2 bra 	$L__BB0_2;
$L__BB0_3:
	ret;

}


// ===== COMPILED SASS (sm_100) =====

	.target	sm_100

	.elftype	@"ET_EXEC"


//--------------------- .note.nv.tkinfo           --------------------------
	.section	.note.nv.tkinfo,"",@"SHT_NOTE"
	.sectionflags	@"SHF_NOTE_NV_TKINFO"
	.tkinfo
        /*0018*/ 	.word	0x00000002
        /*0030*/ 	.string	""
        /*0030*/ 	.string	"ptxas"
        /*0030*/ 	.string	"Cuda compilation tools, release 13.0, V13.0.88"
        /*0030*/ 	.string	"Build cuda_13.0.r13.0/compiler.36424714_0"
        /*0030*/ 	.string	"-arch sm_100 -m 64 "



//--------------------- .note.nv.cuinfo           --------------------------
	.section	.note.nv.cuinfo,"",@"SHT_NOTE"
	.sectionflags	@"SHF_NOTE_NV_CUINFO"
        /*0018*/ 	.short	0x0002
        /*001a*/ 	.short	0x0064
        /*001c*/ 	.short	0x0082
	.zero		2


//--------------------- .nv.info                  --------------------------
	.section	.nv.info,"",@"SHT_CUDA_INFO"
	.align	4


	//----- nvinfo : EIATTR_REGCOUNT
	.align		4
        /*0000*/ 	.byte	0x04, 0x2f
        /*0002*/ 	.short	(.L_1 - .L_0)
	.align		4
.L_0:
        /*0004*/ 	.word	index@(_Z12saxpy_kernelPfS_S_ii)
        /*0008*/ 	.word	0x00000014


	//----- nvinfo : EIATTR_FRAME_SIZE
	.align		4
.L_1:
        /*000c*/ 	.byte	0x04, 0x11
        /*000e*/ 	.short	(.L_3 - .L_2)
	.align		4
.L_2:
        /*0010*/ 	.word	index@(_Z12saxpy_kernelPfS_S_ii)
        /*0014*/ 	.word	0x00000000


	//----- nvinfo : EIATTR_MIN_STACK_SIZE
	.align		4
.L_3:
        /*0018*/ 	.byte	0x04, 0x12
        /*001a*/ 	.short	(.L_5 - .L_4)
	.align		4
.L_4:
        /*001c*/ 	.word	index@(_Z12saxpy_kernelPfS_S_ii)
        /*0020*/ 	.word	0x00000000
.L_5:


//--------------------- .nv.compat                --------------------------
	.section	.nv.compat,"",@"SHT_CUDA_COMPAT_INFO"
	.align	4
        /*0000*/ 	.byte	0x02, 0x09, 0x00, 0x00, 0x02, 0x02, 0x01, 0x00, 0x02, 0x05, 0x05, 0x00, 0x03, 0x07, 0x01, 0x01
        /*0010*/ 	.byte	0x02, 0x03, 0x00, 0x00, 0x02, 0x06, 0x01, 0x00, 0x04, 0x0b, 0x08, 0x00, 0x09, 0x00, 0x00, 0x00
        /*0020*/ 	.byte	0x00, 0x00, 0x00, 0x00


//--------------------- .nv.info._Z12saxpy_kernelPfS_S_ii --------------------------
	.section	.nv.info._Z12saxpy_kernelPfS_S_ii,"",@"SHT_CUDA_INFO"
	.sectionflags	@""
	.align	4


	//----- nvinfo : EIATTR_CUDA_API_VERSION
	.align		4
        /*0000*/ 	.byte	0x04, 0x37
        /*0002*/ 	.short	(.L_7 - .L_6)
.L_6:
        /*0004*/ 	.word	0x00000082


	//----- nvinfo : EIATTR_KPARAM_INFO
	.align		4
.L_7:
        /*0008*/ 	.byte	0x04, 0x17
        /*000a*/ 	.short	(.L_9 - .L_8)
.L_8:
        /*000c*/ 	.word	0x00000000
        /*0010*/ 	.short	0x0004
        /*0012*/ 	.short	0x001c
        /*0014*/ 	.byte	0x00, 0xf0, 0x11, 0x00


	//----- nvinfo : EIATTR_KPARAM_INFO
	.align		4
.L_9:
        /*0018*/ 	.byte	0x04, 0x17
        /*001a*/ 	.short	(.L_11 - .L_10)
.L_10:
        /*001c*/ 	.word	0x00000000
        /*0020*/ 	.short	0x0003
        /*0022*/ 	.short	0x0018
        /*0024*/ 	.byte	0x00, 0xf0, 0x11, 0x00


	//----- nvinfo : EIATTR_KPARAM_INFO
	.align		4
.L_11:
        /*0028*/ 	.byte	0x04, 0x17
        /*002a*/ 	.short	(.L_13 - .L_12)
.L_12:
        /*002c*/ 	.word	0x00000000
        /*0030*/ 	.short	0x0002
        /*0032*/ 	.short	0x0010
        /*0034*/ 	.byte	0x00, 0xf5, 0x21, 0x00


	//----- nvinfo : EIATTR_KPARAM_INFO
	.align		4
.L_13:
        /*0038*/ 	.byte	0x04, 0x17
        /*003a*/ 	.short	(.L_15 - .L_14)
.L_14:
        /*003c*/ 	.word	0x00000000
        /*0040*/ 	.short	0x0001
        /*0042*/ 	.short	0x0008
        /*0044*/ 	.byte	0x00, 0xf5, 0x21, 0x00


	//----- nvinfo : EIATTR_KPARAM_INFO
	.align		4
.L_15:
        /*0048*/ 	.byte	0x04, 0x17
        /*004a*/ 	.short	(.L_17 - .L_16)
.L_16:
        /*004c*/ 	.word	0x00000000
        /*0050*/ 	.short	0x0000
        /*0052*/ 	.short	0x0000
        /*0054*/ 	.byte	0x00, 0xf5, 0x21, 0x00


	//----- nvinfo : EIATTR_SPARSE_MMA_MASK
	.align		4
.L_17:
        /*0058*/ 	.byte	0x03, 0x50
        /*005a*/ 	.short	0x0000


	//----- nvinfo : EIATTR_MAXREG_COUNT
	.align		4
        /*005c*/ 	.byte	0x03, 0x1b
        /*005e*/ 	.short	0x00ff


	//----- nvinfo : EIATTR_MERCURY_ISA_VERSION
	.align		4
        /*0060*/ 	.byte	0x03, 0x5f
        /*0062*/ 	.short	0x0101


	//----- nvinfo : EIATTR_VRC_CTA_INIT_COUNT
	.align		4
        /*0064*/ 	.byte	0x02, 0x4a
	.zero		1
	.zero		1


	//----- nvinfo : EIATTR_EXIT_INSTR_OFFSETS
	.align		4
        /*0068*/ 	.byte	0x04, 0x1c
        /*006a*/ 	.short	(.L_19 - .L_18)


	//   ....[0]....
.L_18:
        /*006c*/ 	.word	0x00000070


	//   ....[1]....
        /*0070*/ 	.word	0x000001a0


	//----- nvinfo : EIATTR_CRS_STACK_SIZE
	.align		4
.L_19:
        /*0074*/ 	.byte	0x04, 0x1e
        /*0076*/ 	.short	(.L_21 - .L_20)
.L_20:
        /*0078*/ 	.word	0x00000000


	//----- nvinfo : EIATTR_CBANK_PARAM_SIZE
	.align		4
.L_21:
        /*007c*/ 	.byte	0x03, 0x19
        /*007e*/ 	.short	0x0020


	//----- nvinfo : EIATTR_PARAM_CBANK
	.align		4
        /*0080*/ 	.byte	0x04, 0x0a
        /*0082*/ 	.short	(.L_23 - .L_22)
	.align		4
.L_22:
        /*0084*/ 	.word	index@(.nv.constant0._Z12saxpy_kernelPfS_S_ii)
        /*0088*/ 	.short	0x0380
        /*008a*/ 	.short	0x0020


	//----- nvinfo : EIATTR_SW_WAR
	.align		4
.L_23:
        /*008c*/ 	.byte	0x04, 0x36
        /*008e*/ 	.short	(.L_25 - .L_24)
.L_24:
        /*0090*/ 	.word	0x00000008
.L_25:


//--------------------- .nv.callgraph             --------------------------
	.section	.nv.callgraph,"",@"SHT_CUDA_CALLGRAPH"
	.align	4
	.sectionentsize	8
	.align		4
        /*0000*/ 	.word	0x00000000
	.align		4
        /*0004*/ 	.word	0xffffffff
	.align		4
        /*0008*/ 	.word	0x00000000
	.align		4
        /*000c*/ 	.word	0xfffffffe
	.align		4
        /*0010*/ 	.word	0x00000000
	.align		4
        /*0014*/ 	.word	0xfffffffd
	.align		4
        /*0018*/ 	.word	0x00000000
	.align		4
        /*001c*/ 	.word	0xfffffffc


//--------------------- .text._Z12saxpy_kernelPfS_S_ii --------------------------
	.section	.text._Z12saxpy_kernelPfS_S_ii,"ax",@progbits
	.align	128
        .global         _Z12saxpy_kernelPfS_S_ii
        .type           _Z12saxpy_kernelPfS_S_ii,@function
        .size           _Z12saxpy_kernelPfS_S_ii,(.L_x_2 - _Z12saxpy_kernelPfS_S_ii)
        .other          _Z12saxpy_kernelPfS_S_ii,@"STO_CUDA_ENTRY STV_DEFAULT"
_Z12saxpy_kernelPfS_S_ii:
.text._Z12saxpy_kernelPfS_S_ii:
[----:B------:R-:W-:Y:S01]  /*0000*/  LDC R1, c[0x0][0x37c] ;  /* 0x0000df00ff017b82 */ /* 0x000fe20000000800 */
[----:B------:R-:W0:Y:S07]  /*0010*/  S2R R0, SR_TID.X ;  /* 0x0000000000007919 */ /* 0x000e2e0000002100 */
[----:B------:R-:W0:Y:S01]  /*0020*/  S2UR UR4, SR_CTAID.X ;  /* 0x00000000000479c3 */ /* 0x000e220000002500 */
[----:B------:R-:W1:Y:S07]  /*0030*/  LDCU UR5, c[0x0][0x39c] ;  /* 0x00007380ff0577ac */ /* 0x000e6e0008000800 */
[----:B------:R-:W0:Y:S02]  /*0040*/  LDC R15, c[0x0][0x360] ;  /* 0x0000d800ff0f7b82 */ /* 0x000e240000000800 */
[----:B0-----:R-:W-:-:S05]  /*0050*/  IMAD R0, R15, UR4, R0 ;  /* 0x000000040f007c24 */ /* 0x001fca000f8e0200 */
[----:B-1----:R-:W-:-:S13]  /*0060*/  ISETP.GE.AND P0, PT, R0, UR5, PT ;  /* 0x0000000500007c0c */ /* 0x002fda000bf06270 */
[----:B------:R-:W-:Y:S05]  /*0070*/  @P0 EXIT ;  /* 0x000000000000094d */ /* 0x000fea0003800000 */
[----:B------:R-:W0:Y:S01]  /*0080*/  LDC.64 R10, c[0x0][0x390] ;  /* 0x0000e400ff0a7b82 */ /* 0x000e220000000a00 */
[----:B------:R-:W1:Y:S01]  /*0090*/  LDCU UR8, c[0x0][0x398] ;  /* 0x00007300ff0877ac */ /* 0x000e620008000800 */
[----:B------:R-:W2:Y:S06]  /*00a0*/  LDCU UR4, c[0x0][0x370] ;  /* 0x00006e00ff0477ac */ /* 0x000eac0008000800 */
[----:B------:R-:W3:Y:S01]  /*00b0*/  LDC.64 R12, c[0x0][0x380] ;  /* 0x0000e000ff0c7b82 */ /* 0x000ee20000000a00 */
[----:B------:R-:W4:Y:S07]  /*00c0*/  LDCU.64 UR6, c[0x0][0x358] ;  /* 0x00006b00ff0677ac */ /* 0x000f2e0008000a00 */
[----:B------:R-:W0:Y:S01]  /*00d0*/  LDC.64 R8, c[0x0][0x388] ;  /* 0x0000e200ff087b82 */ /* 0x000e220000000a00 */
[----:B-1----:R-:W-:Y:S01]  /*00e0*/  I2FP.F32.S32 R14, UR8 ;  /* 0x00000008000e7c45 */ /* 0x002fe20008201400 */
[----:B--2---:R-:W-:-:S07]  /*00f0*/  IMAD R15, R15, UR4, RZ ;  /* 0x000000040f0f7c24 */ /* 0x004fce000f8e02ff */
.L_x_0:
[----:B0-----:R-:W-:-:S04]  /*0100*/  IMAD.WIDE R2, R0, 0x4, R8 ;  /* 0x0000000400027825 */ /* 0x001fc800078e0208 */
[C---:B------:R-:W-:Y:S02]  /*0110*/  IMAD.WIDE R4, R0.reuse, 0x4, R10 ;  /* 0x0000000400047825 */ /* 0x040fe400078e020a */
[----:B----4-:R-:W2:Y:S04]  /*0120*/  LDG.E R3, desc[UR6][R2.64] ;  /* 0x0000000602037981 */ /* 0x010ea8000c1e1900 */
[----:B------:R-:W2:Y:S01]  /*0130*/  LDG.E R5, desc[UR6][R4.64] ;  /* 0x0000000604057981 */ /* 0x000ea2000c1e1900 */
[----:B-1-3--:R-:W-:Y:S01]  /*0140*/  IMAD.WIDE R6, R0, 0x4, R12 ;  /* 0x0000000400067825 */ /* 0x00afe200078e020c */
[----:B------:R-:W-:-:S04]  /*0150*/  IADD3 R0, PT, PT, R15, R0, RZ ;  /* 0x000000000f007210 */ /* 0x000fc80007ffe0ff */
[----:B------:R-:W-:Y:S01]  /*0160*/  ISETP.GE.AND P0, PT, R0, UR5, PT ;  /* 0x0000000500007c0c */ /* 0x000fe2000bf06270 */
[----:B--2---:R-:W-:-:S05]  /*0170*/  FFMA R17, R14, R3, R5 ;  /* 0x000000030e117223 */ /* 0x004fca0000000005 */
[----:B------:R1:W-:Y:S07]  /*0180*/  STG.E desc[UR6][R6.64], R17 ;  /* 0x0000001106007986 */ /* 0x0003ee000c101906 */
[----:B------:R-:W-:Y:S05]  /*0190*/  @!P0 BRA `(.L_x_0) ;  /* 0xfffffffc00d88947 */ /* 0x000fea000383ffff */
[----:B------:R-:W-:Y:S05]  /*01a0*/  EXIT ;  /* 0x000000000000794d */ /* 0x000fea0003800000 */
.L_x_1:
[----:B------:R-:W-:-:S00]  /*01b0*/  BRA `(.L_x_1) ;  /* 0xfffffffc00fc7947 */ /* 0x000fc0000383ffff */
[----:B------:R-:W-:-:S00]  /*01c0*/  NOP ;  /* 0x0000000000007918 */ /* 0x000fc00000000000 */
        /* <DEDUP_REMOVED lines=11> */
.L_x_2:


//--------------------- .nv.shared.reserved.0     --------------------------
	.section	.nv.shared.reserved.0,"aw",@nobits
	.weak		__nv_reservedSMEM_offset_0_alias
	.size		__nv_reservedSMEM_offset_0_alias, 0, 64
	.other		__nv_reservedSMEM_offset_0_alias,@"STO_CUDA_RESERVED_SHARED STV_DEFAULT"
__nv_reservedSMEM_offset_0_alias:
	.zero		0
	.zero		64


//--------------------- .nv.constant0._Z12saxpy_kernelPfS_S_ii --------------------------
	.section	.nv.constant0._Z12saxpy_kernelPfS_S_ii,"a",@progbits
	.sectionflags	@""
	.align	4
.nv.constant0._Z12saxpy_kernelPfS_S_ii:
	.zero		928


//--------------------- SYMBOLS --------------------------

	.type		.nv.reservedSmem.offset0,@object
	.size		.nv.reservedSmem.offset0,0x4
